//
// Generated by NVIDIA NVVM Compiler
//
// Compiler Build ID: CL-36424714
// Cuda compilation tools, release 13.0, V13.0.88
// Based on NVVM 20.0.0
//

.version 9.0
.target sm_100
.address_size 64

	// .globl	_Z17naive_scan_kernelPiPKii
.extern .shared .align 16 .b8 temp[];

.visible .entry _Z17naive_scan_kernelPiPKii(
	.param .u64 .ptr .align 1 _Z17naive_scan_kernelPiPKii_param_0,
	.param .u64 .ptr .align 1 _Z17naive_scan_kernelPiPKii_param_1,
	.param .u32 _Z17naive_scan_kernelPiPKii_param_2
)
{
	.reg .pred 	%p<11>;
	.reg .b32 	%r<108>;
	.reg .b64 	%rd<20>;

	ld.param.u64 	%rd8, [_Z17naive_scan_kernelPiPKii_param_0];
	ld.param.u64 	%rd9, [_Z17naive_scan_kernelPiPKii_param_1];
	ld.param.u32 	%r30, [_Z17naive_scan_kernelPiPKii_param_2];
	cvta.to.global.u64 	%rd1, %rd9;
	mov.u32 	%r31, %tid.x;
	mov.u32 	%r32, %ctaid.x;
	mov.u32 	%r33, %ntid.x;
	mad.lo.s32 	%r1, %r32, %r33, %r31;
	setp.ge.s32 	%p1, %r1, %r30;
	@%p1 bra 	$L__BB0_15;
	setp.lt.s32 	%p2, %r1, 1;
	mov.b32 	%r107, 0;
	@%p2 bra 	$L__BB0_14;
	and.b32  	%r2, %r1, 15;
	setp.lt.u32 	%p3, %r1, 16;
	mov.b32 	%r100, 0;
	mov.u32 	%r107, %r100;
	@%p3 bra 	$L__BB0_5;
	and.b32  	%r100, %r1, 2147483632;
	neg.s32 	%r94, %r100;
	add.s64 	%rd18, %rd1, 32;
	mov.b32 	%r107, 0;
$L__BB0_4:
	.pragma "nounroll";
	ld.global.u32 	%r38, [%rd18+-32];
	add.s32 	%r39, %r38, %r107;
	ld.global.u32 	%r40, [%rd18+-28];
	add.s32 	%r41, %r40, %r39;
	ld.global.u32 	%r42, [%rd18+-24];
	add.s32 	%r43, %r42, %r41;
	ld.global.u32 	%r44, [%rd18+-20];
	add.s32 	%r45, %r44, %r43;
	ld.global.u32 	%r46, [%rd18+-16];
	add.s32 	%r47, %r46, %r45;
	ld.global.u32 	%r48, [%rd18+-12];
	add.s32 	%r49, %r48, %r47;
	ld.global.u32 	%r50, [%rd18+-8];
	add.s32 	%r51, %r50, %r49;
	ld.global.u32 	%r52, [%rd18+-4];
	add.s32 	%r53, %r52, %r51;
	ld.global.u32 	%r54, [%rd18];
	add.s32 	%r55, %r54, %r53;
	ld.global.u32 	%r56, [%rd18+4];
	add.s32 	%r57, %r56, %r55;
	ld.global.u32 	%r58, [%rd18+8];
	add.s32 	%r59, %r58, %r57;
	ld.global.u32 	%r60, [%rd18+12];
	add.s32 	%r61, %r60, %r59;
	ld.global.u32 	%r62, [%rd18+16];
	add.s32 	%r63, %r62, %r61;
	ld.global.u32 	%r64, [%rd18+20];
	add.s32 	%r65, %r64, %r63;
	ld.global.u32 	%r66, [%rd18+24];
	add.s32 	%r67, %r66, %r65;
	ld.global.u32 	%r68, [%rd18+28];
	add.s32 	%r107, %r68, %r67;
	add.s32 	%r94, %r94, 16;
	add.s64 	%rd18, %rd18, 64;
	setp.ne.s32 	%p4, %r94, 0;
	@%p4 bra 	$L__BB0_4;
$L__BB0_5:
	setp.eq.s32 	%p5, %r2, 0;
	@%p5 bra 	$L__BB0_14;
	and.b32  	%r12, %r1, 7;
	setp.lt.u32 	%p6, %r2, 8;
	@%p6 bra 	$L__BB0_8;
	mul.wide.u32 	%rd10, %r100, 4;
	add.s64 	%rd11, %rd1, %rd10;
	ld.global.u32 	%r70, [%rd11];
	add.s32 	%r71, %r70, %r107;
	ld.global.u32 	%r72, [%rd11+4];
	add.s32 	%r73, %r72, %r71;
	ld.global.u32 	%r74, [%rd11+8];
	add.s32 	%r75, %r74, %r73;
	ld.global.u32 	%r76, [%rd11+12];
	add.s32 	%r77, %r76, %r75;
	ld.global.u32 	%r78, [%rd11+16];
	add.s32 	%r79, %r78, %r77;
	ld.global.u32 	%r80, [%rd11+20];
	add.s32 	%r81, %r80, %r79;
	ld.global.u32 	%r82, [%rd11+24];
	add.s32 	%r83, %r82, %r81;
	ld.global.u32 	%r84, [%rd11+28];
	add.s32 	%r107, %r84, %r83;
	add.s32 	%r100, %r100, 8;
$L__BB0_8:
	setp.eq.s32 	%p7, %r12, 0;
	@%p7 bra 	$L__BB0_14;
	and.b32  	%r18, %r1, 3;
	setp.lt.u32 	%p8, %r12, 4;
	@%p8 bra 	$L__BB0_11;
	mul.wide.u32 	%rd12, %r100, 4;
	add.s64 	%rd13, %rd1, %rd12;
	ld.global.u32 	%r86, [%rd13];
	add.s32 	%r87, %r86, %r107;
	ld.global.u32 	%r88, [%rd13+4];
	add.s32 	%r89, %r88, %r87;
	ld.global.u32 	%r90, [%rd13+8];
	add.s32 	%r91, %r90, %r89;
	ld.global.u32 	%r92, [%rd13+12];
	add.s32 	%r107, %r92, %r91;
	add.s32 	%r100, %r100, 4;
$L__BB0_11:
	setp.eq.s32 	%p9, %r18, 0;
	@%p9 bra 	$L__BB0_14;
	mul.wide.u32 	%rd14, %r100, 4;
	add.s64 	%rd19, %rd1, %rd14;
	neg.s32 	%r105, %r18;
$L__BB0_13:
	.pragma "nounroll";
	ld.global.u32 	%r93, [%rd19];
	add.s32 	%r107, %r93, %r107;
	add.s64 	%rd19, %rd19, 4;
	add.s32 	%r105, %r105, 1;
	setp.ne.s32 	%p10, %r105, 0;
	@%p10 bra 	$L__BB0_13;
$L__BB0_14:
	cvta.to.global.u64 	%rd15, %rd8;
	mul.wide.s32 	%rd16, %r1, 4;
	add.s64 	%rd17, %rd15, %rd16;
	st.global.u32 	[%rd17], %r107;
$L__BB0_15:
	ret;

}
	// .globl	_Z20blelloch_scan_kernelPiPKii
.visible .entry _Z20blelloch_scan_kernelPiPKii(
	.param .u64 .ptr .align 1 _Z20blelloch_scan_kernelPiPKii_param_0,
	.param .u64 .ptr .align 1 _Z20blelloch_scan_kernelPiPKii_param_1,
	.param .u32 _Z20blelloch_scan_kernelPiPKii_param_2
)
{
	.reg .pred 	%p<12>;
	.reg .b32 	%r<54>;
	.reg .b64 	%rd<9>;

	ld.param.u64 	%rd3, [_Z20blelloch_scan_kernelPiPKii_param_0];
	ld.param.u64 	%rd4, [_Z20blelloch_scan_kernelPiPKii_param_1];
	ld.param.u32 	%r15, [_Z20blelloch_scan_kernelPiPKii_param_2];
	cvta.to.global.u64 	%rd5, %rd4;
	mov.u32 	%r1, %tid.x;
	shl.b32 	%r2, %r1, 1;
	setp.ge.s32 	%p1, %r2, %r15;
	mul.wide.u32 	%rd6, %r2, 4;
	add.s64 	%rd1, %rd5, %rd6;
	shl.b32 	%r16, %r1, 3;
	mov.u32 	%r17, temp;
	add.s32 	%r3, %r17, %r16;
	@%p1 bra 	$L__BB1_2;
	ld.global.u32 	%r19, [%rd1];
	st.shared.u32 	[%r3], %r19;
	bra.uni 	$L__BB1_3;
$L__BB1_2:
	mov.b32 	%r18, 0;
	st.shared.u32 	[%r3], %r18;
$L__BB1_3:
	add.s32 	%r4, %r2, 1;
	setp.ge.s32 	%p2, %r4, %r15;
	@%p2 bra 	$L__BB1_5;
	ld.global.u32 	%r21, [%rd1+4];
	st.shared.u32 	[%r3+4], %r21;
	bra.uni 	$L__BB1_6;
$L__BB1_5:
	mov.b32 	%r20, 0;
	st.shared.u32 	[%r3+4], %r20;
$L__BB1_6:
	shr.s32 	%r49, %r15, 1;
	setp.lt.s32 	%p3, %r49, 1;
	mov.b32 	%r51, 1;
	@%p3 bra 	$L__BB1_11;
	mov.b32 	%r51, 1;
$L__BB1_8:
	bar.sync 	0;
	setp.ge.s32 	%p4, %r1, %r49;
	@%p4 bra 	$L__BB1_10;
	mul.lo.s32 	%r24, %r51, %r4;
	shl.b32 	%r25, %r24, 2;
	add.s32 	%r27, %r17, %r25;
	ld.shared.u32 	%r28, [%r27+-4];
	shl.b32 	%r29, %r51, 2;
	add.s32 	%r30, %r27, %r29;
	ld.shared.u32 	%r31, [%r30+-4];
	add.s32 	%r32, %r31, %r28;
	st.shared.u32 	[%r30+-4], %r32;
$L__BB1_10:
	shl.b32 	%r51, %r51, 1;
	shr.u32 	%r9, %r49, 1;
	setp.gt.u32 	%p5, %r49, 1;
	mov.u32 	%r49, %r9;
	@%p5 bra 	$L__BB1_8;
$L__BB1_11:
	setp.ne.s32 	%p6, %r1, 0;
	@%p6 bra 	$L__BB1_13;
	shl.b32 	%r33, %r15, 2;
	add.s32 	%r35, %r17, %r33;
	mov.b32 	%r36, 0;
	st.shared.u32 	[%r35+-4], %r36;
$L__BB1_13:
	setp.lt.s32 	%p7, %r15, 2;
	@%p7 bra 	$L__BB1_18;
	mov.b32 	%r52, 1;
$L__BB1_15:
	shr.s32 	%r51, %r51, 1;
	bar.sync 	0;
	setp.ge.s32 	%p8, %r1, %r52;
	@%p8 bra 	$L__BB1_17;
	mul.lo.s32 	%r38, %r51, %r4;
	shl.b32 	%r39, %r38, 2;
	add.s32 	%r41, %r17, %r39;
	ld.shared.u32 	%r42, [%r41+-4];
	shl.b32 	%r43, %r51, 2;
	add.s32 	%r44, %r41, %r43;
	ld.shared.u32 	%r45, [%r44+-4];
	st.shared.u32 	[%r41+-4], %r45;
	add.s32 	%r46, %r45, %r42;
	st.shared.u32 	[%r44+-4], %r46;
$L__BB1_17:
	shl.b32 	%r52, %r52, 1;
	setp.lt.s32 	%p9, %r52, %r15;
	@%p9 bra 	$L__BB1_15;
$L__BB1_18:
	setp.ge.s32 	%p10, %r2, %r15;
	bar.sync 	0;
	cvta.to.global.u64 	%rd7, %rd3;
	add.s64 	%rd2, %rd7, %rd6;
	@%p10 bra 	$L__BB1_20;
	ld.shared.u32 	%r47, [%r3];
	st.global.u32 	[%rd2], %r47;
$L__BB1_20:
	setp.ge.s32 	%p11, %r4, %r15;
	@%p11 bra 	$L__BB1_22;
	ld.shared.u32 	%r48, [%r3+4];
	st.global.u32 	[%rd2+4], %r48;
$L__BB1_22:
	ret;

}


// ===== COMPILED SASS (sm_100) =====

	.target	sm_100

	.elftype	@"ET_EXEC"


//--------------------- .note.nv.tkinfo           --------------------------
	.section	.note.nv.tkinfo,"",@"SHT_NOTE"
	.sectionflags	@"SHF_NOTE_NV_TKINFO"
	.tkinfo
        /*0018*/ 	.word	0x00000002
        /*0030*/ 	.string	""
        /*0030*/ 	.string	"ptxas"
        /*0030*/ 	.string	"Cuda compilation tools, release 13.0, V13.0.88"
        /*0030*/ 	.string	"Build cuda_13.0.r13.0/compiler.36424714_0"
        /*0030*/ 	.string	"-arch sm_100 -m 64 "



//--------------------- .note.nv.cuinfo           --------------------------
	.section	.note.nv.cuinfo,"",@"SHT_NOTE"
	.sectionflags	@"SHF_NOTE_NV_CUINFO"
        /*0018*/ 	.short	0x0002
        /*001a*/ 	.short	0x0064
        /*001c*/ 	.short	0x0082
	.zero		2


//--------------------- .nv.info                  --------------------------
	.section	.nv.info,"",@"SHT_CUDA_INFO"
	.align	4


	//----- nvinfo : EIATTR_REGCOUNT
	.align		4
        /*0000*/ 	.byte	0x04, 0x2f
        /*0002*/ 	.short	(.L_1 - .L_0)
	.align		4
.L_0:
        /*0004*/ 	.word	index@(_Z17naive_scan_kernelPiPKii)
        /*0008*/ 	.word	0x0000001a


	//----- nvinfo : EIATTR_FRAME_SIZE
	.align		4
.L_1:
        /*000c*/ 	.byte	0x04, 0x11
        /*000e*/ 	.short	(.L_3 - .L_2)
	.align		4
.L_2:
        /*0010*/ 	.word	index@(_Z17naive_scan_kernelPiPKii)
        /*0014*/ 	.word	0x00000000


	//----- nvinfo : EIATTR_REGCOUNT
	.align		4
.L_3:
        /*0018*/ 	.byte	0x04, 0x2f
        /*001a*/ 	.short	(.L_5 - .L_4)
	.align		4
.L_4:
        /*001c*/ 	.word	index@(_Z20blelloch_scan_kernelPiPKii)
        /*0020*/ 	.word	0x0000000d


	//----- nvinfo : EIATTR_FRAME_SIZE
	.align		4
.L_5:
        /*0024*/ 	.byte	0x04, 0x11
        /*0026*/ 	.short	(.L_7 - .L_6)
	.align		4
.L_6:
        /*0028*/ 	.word	index@(_Z20blelloch_scan_kernelPiPKii)
        /*002c*/ 	.word	0x00000000


	//----- nvinfo : EIATTR_MIN_STACK_SIZE
	.align		4
.L_7:
        /*0030*/ 	.byte	0x04, 0x12
        /*0032*/ 	.short	(.L_9 - .L_8)
	.align		4
.L_8:
        /*0034*/ 	.word	index@(_Z20blelloch_scan_kernelPiPKii)
        /*0038*/ 	.word	0x00000000


	//----- nvinfo : EIATTR_MIN_STACK_SIZE
	.align		4
.L_9:
        /*003c*/ 	.byte	0x04, 0x12
        /*003e*/ 	.short	(.L_11 - .L_10)
	.align		4
.L_10:
        /*0040*/ 	.word	index@(_Z17naive_scan_kernelPiPKii)
        /*0044*/ 	.word	0x00000000
.L_11:


//--------------------- .nv.compat                --------------------------
	.section	.nv.compat,"",@"SHT_CUDA_COMPAT_INFO"
	.align	4
        /*0000*/ 	.byte	0x02, 0x09, 0x00, 0x00, 0x02, 0x02, 0x01, 0x00, 0x02, 0x05, 0x05, 0x00, 0x03, 0x07, 0x01, 0x01
        /*0010*/ 	.byte	0x02, 0x03, 0x00, 0x00, 0x02, 0x06, 0x01, 0x00, 0x04, 0x0b, 0x08, 0x00, 0x09, 0x00, 0x00, 0x00
        /*0020*/ 	.byte	0x00, 0x00, 0x00, 0x00


//--------------------- .nv.info._Z20blelloch_scan_kernelPiPKii --------------------------
	.section	.nv.info._Z20blelloch_scan_kernelPiPKii,"",@"SHT_CUDA_INFO"
	.sectionflags	@""
	.align	4


	//----- nvinfo : EIATTR_CUDA_API_VERSION
	.align		4
        /*0000*/ 	.byte	0x04, 0x37
        /*0002*/ 	.short	(.L_13 - .L_12)
.L_12:
        /*0004*/ 	.word	0x00000082


	//----- nvinfo : EIATTR_KPARAM_INFO
	.align		4
.L_13:
        /*0008*/ 	.byte	0x04, 0x17
        /*000a*/ 	.short	(.L_15 - .L_14)
.L_14:
        /*000c*/ 	.word	0x00000000
        /*0010*/ 	.short	0x0002
        /*0012*/ 	.short	0x0010
        /*0014*/ 	.byte	0x00, 0xf0, 0x11, 0x00


	//----- nvinfo : EIATTR_KPARAM_INFO
	.align		4
.L_15:
        /*0018*/ 	.byte	0x04, 0x17
        /*001a*/ 	.short	(.L_17 - .L_16)
.L_16:
        /*001c*/ 	.word	0x00000000
        /*0020*/ 	.short	0x0001
        /*0022*/ 	.short	0x0008
        /*0024*/ 	.byte	0x00, 0xf5, 0x21, 0x00


	//----- nvinfo : EIATTR_KPARAM_INFO
	.align		4
.L_17:
        /*0028*/ 	.byte	0x04, 0x17
        /*002a*/ 	.short	(.L_19 - .L_18)
.L_18:
        /*002c*/ 	.word	0x00000000
        /*0030*/ 	.short	0x0000
        /*0032*/ 	.short	0x0000
        /*0034*/ 	.byte	0x00, 0xf5, 0x21, 0x00


	//----- nvinfo : EIATTR_SPARSE_MMA_MASK
	.align		4
.L_19:
        /*0038*/ 	.byte	0x03, 0x50
        /*003a*/ 	.short	0x0000


	//----- nvinfo : EIATTR_MAXREG_COUNT
	.align		4
        /*003c*/ 	.byte	0x03, 0x1b
        /*003e*/ 	.short	0x00ff


	//----- nvinfo : EIATTR_NUM_BARRIERS
	.align		4
        /*0040*/ 	.byte	0x02, 0x4c
        /*0042*/ 	.byte	0x01
	.zero		1


	//----- nvinfo : EIATTR_MERCURY_ISA_VERSION
	.align		4
        /*0044*/ 	.byte	0x03, 0x5f
        /*0046*/ 	.short	0x0101


	//----- nvinfo : EIATTR_VRC_CTA_INIT_COUNT
	.align		4
        /*0048*/ 	.byte	0x02, 0x4a
	.zero		1
	.zero		1


	//----- nvinfo : EIATTR_EXIT_INSTR_OFFSETS
	.align		4
        /*004c*/ 	.byte	0x04, 0x1c
        /*004e*/ 	.short	(.L_21 - .L_20)


	//   ....[0]....
.L_20:
        /*0050*/ 	.word	0x00000440


	//   ....[1]....
        /*0054*/ 	.word	0x00000470


	//----- nvinfo : EIATTR_CBANK_PARAM_SIZE
	.align		4
.L_21:
        /*0058*/ 	.byte	0x03, 0x19
        /*005a*/ 	.short	0x0014


	//----- nvinfo : EIATTR_PARAM_CBANK
	.align		4
        /*005c*/ 	.byte	0x04, 0x0a
        /*005e*/ 	.short	(.L_23 - .L_22)
	.align		4
.L_22:
        /*0060*/ 	.word	index@(.nv.constant0._Z20blelloch_scan_kernelPiPKii)
        /*0064*/ 	.short	0x0380
        /*0066*/ 	.short	0x0014


	//----- nvinfo : EIATTR_SW_WAR
	.align		4
.L_23:
        /*0068*/ 	.byte	0x04, 0x36
        /*006a*/ 	.short	(.L_25 - .L_24)
.L_24:
        /*006c*/ 	.word	0x00000008
.L_25:


//--------------------- .nv.info._Z17naive_scan_kernelPiPKii --------------------------
	.section	.nv.info._Z17naive_scan_kernelPiPKii,"",@"SHT_CUDA_INFO"
	.sectionflags	@""
	.align	4


	//----- nvinfo : EIATTR_CUDA_API_VERSION
	.align		4
        /*0000*/ 	.byte	0x04, 0x37
        /*0002*/ 	.short	(.L_27 - .L_26)
.L_26:
        /*0004*/ 	.word	0x00000082


	//----- nvinfo : EIATTR_KPARAM_INFO
	.align		4
.L_27:
        /*0008*/ 	.byte	0x04, 0x17
        /*000a*/ 	.short	(.L_29 - .L_28)
.L_28:
        /*000c*/ 	.word	0x00000000
        /*0010*/ 	.short	0x0002
        /*0012*/ 	.short	0x0010
        /*0014*/ 	.byte	0x00, 0xf0, 0x11, 0x00


	//----- nvinfo : EIATTR_KPARAM_INFO
	.align		4
.L_29:
        /*0018*/ 	.byte	0x04, 0x17
        /*001a*/ 	.short	(.L_31 - .L_30)
.L_30:
        /*001c*/ 	.word	0x00000000
        /*0020*/ 	.short	0x0001
        /*0022*/ 	.short	0x0008
        /*0024*/ 	.byte	0x00, 0xf5, 0x21, 0x00


	//----- nvinfo : EIATTR_KPARAM_INFO
	.align		4
.L_31:
        /*0028*/ 	.byte	0x04, 0x17
        /*002a*/ 	.short	(.L_33 - .L_32)
.L_32:
        /*002c*/ 	.word	0x00000000
        /*0030*/ 	.short	0x0000
        /*0032*/ 	.short	0x0000
        /*0034*/ 	.byte	0x00, 0xf5, 0x21, 0x00


	//----- nvinfo : EIATTR_SPARSE_MMA_MASK
	.align		4
.L_33:
        /*0038*/ 	.byte	0x03, 0x50
        /*003a*/ 	.short	0x0000


	//----- nvinfo : EIATTR_MAXREG_COUNT
	.align		4
        /*003c*/ 	.byte	0x03, 0x1b
        /*003e*/ 	.short	0x00ff


	//----- nvinfo : EIATTR_MERCURY_ISA_VERSION
	.align		4
        /*0040*/ 	.byte	0x03, 0x5f
        /*0042*/ 	.short	0x0101


	//----- nvinfo : EIATTR_VRC_CTA_INIT_COUNT
	.align		4
        /*0044*/ 	.byte	0x02, 0x4a
	.zero		1
	.zero		1


	//----- nvinfo : EIATTR_EXIT_INSTR_OFFSETS
	.align		4
        /*0048*/ 	.byte	0x04, 0x1c
        /*004a*/ 	.short	(.L_35 - .L_34)


	//   ....[0]....
.L_34:
        /*004c*/ 	.word	0x00000070


	//   ....[1]....
        /*0050*/ 	.word	0x00000700


	//----- nvinfo : EIATTR_CRS_STACK_SIZE
	.align		4
.L_35:
        /*0054*/ 	.byte	0x04, 0x1e
        /*0056*/ 	.short	(.L_37 - .L_36)
.L_36:
        /*0058*/ 	.word	0x00000000


	//----- nvinfo : EIATTR_CBANK_PARAM_SIZE
	.align		4
.L_37:
        /*005c*/ 	.byte	0x03, 0x19
        /*005e*/ 	.short	0x0014


	//----- nvinfo : EIATTR_PARAM_CBANK
	.align		4
        /*0060*/ 	.byte	0x04, 0x0a
        /*0062*/ 	.short	(.L_39 - .L_38)
	.align		4
.L_38:
        /*0064*/ 	.word	index@(.nv.constant0._Z17naive_scan_kernelPiPKii)
        /*0068*/ 	.short	0x0380
        /*006a*/ 	.short	0x0014


	//----- nvinfo : EIATTR_SW_WAR
	.align		4
.L_39:
        /*006c*/ 	.byte	0x04, 0x36
        /*006e*/ 	.short	(.L_41 - .L_40)
.L_40:
        /*0070*/ 	.word	0x00000008
.L_41:


//--------------------- .nv.callgraph             --------------------------
	.section	.nv.callgraph,"",@"SHT_CUDA_CALLGRAPH"
	.align	4
	.sectionentsize	8
	.align		4
        /*0000*/ 	.word	0x00000000
	.align		4
        /*0004*/ 	.word	0xffffffff
	.align		4
        /*0008*/ 	.word	0x00000000
	.align		4
        /*000c*/ 	.word	0xfffffffe
	.align		4
        /*0010*/ 	.word	0x00000000
	.align		4
        /*0014*/ 	.word	0xfffffffd
	.align		4
        /*0018*/ 	.word	0x00000000
	.align		4
        /*001c*/ 	.word	0xfffffffc


//--------------------- .text._Z20blelloch_scan_kernelPiPKii --------------------------
	.section	.text._Z20blelloch_scan_kernelPiPKii,"ax",@progbits
	.align	128
        .global         _Z20blelloch_scan_kernelPiPKii
        .type           _Z20blelloch_scan_kernelPiPKii,@function
        .size           _Z20blelloch_scan_kernelPiPKii,(.L_x_16 - _Z20blelloch_scan_kernelPiPKii)
        .other          _Z20blelloch_scan_kernelPiPKii,@"STO_CUDA_ENTRY STV_DEFAULT"
_Z20blelloch_scan_kernelPiPKii:
.text._Z20blelloch_scan_kernelPiPKii:
[----:B------:R-:W-:Y:S01]  /*0000*/  LDC R1, c[0x0][0x37c] ;  /* 0x0000df00ff017b82 */ /* 0x000fe20000000800 */
[----:B------:R-:W0:Y:S01]  /*0010*/  S2R R10, SR_TID.X ;  /* 0x00000000000a7919 */ /* 0x000e220000002100 */
[----:B------:R-:W1:Y:S06]  /*0020*/  LDCU UR6, c[0x0][0x390] ;  /* 0x00007200ff0677ac */ /* 0x000e6c0008000800 */
[----:B------:R-:W2:Y:S01]  /*0030*/  LDC.64 R2, c[0x0][0x388] ;  /* 0x0000e200ff027b82 */ /* 0x000ea20000000a00 */
[----:B------:R-:W3:Y:S07]  /*0040*/  LDCU.64 UR8, c[0x0][0x358] ;  /* 0x00006b00ff0877ac */ /* 0x000eee0008000a00 */
[----:B------:R-:W4:Y:S08]  /*0050*/  S2UR UR5, SR_CgaCtaId ;  /* 0x00000000000579c3 */ /* 0x000f300000008800 */
[----:B------:R-:W5:Y:S01]  /*0060*/  LDC R8, c[0x0][0x390] ;  /* 0x0000e400ff087b82 */ /* 0x000f620000000800 */
[----:B0-----:R-:W-:-:S04]  /*0070*/  IMAD.SHL.U32 R5, R10, 0x2, RZ ;  /* 0x000000020a057824 */ /* 0x001fc800078e00ff */
[C---:B------:R-:W-:Y:S01]  /*0080*/  VIADD R4, R5.reuse, 0x1 ;  /* 0x0000000105047836 */ /* 0x040fe20000000000 */
[C---:B-1----:R-:W-:Y:S01]  /*0090*/  ISETP.GE.AND P2, PT, R5.reuse, UR6, PT ;  /* 0x0000000605007c0c */ /* 0x042fe2000bf46270 */
[----:B--2---:R-:W-:-:S03]  /*00a0*/  IMAD.WIDE.U32 R2, R5, 0x4, R2 ;  /* 0x0000000405027825 */ /* 0x004fc600078e0002 */
[----:B------:R-:W-:-:S09]  /*00b0*/  ISETP.GE.AND P3, PT, R4, UR6, PT ;  /* 0x0000000604007c0c */ /* 0x000fd2000bf66270 */
[----:B---3--:R-:W2:Y:S04]  /*00c0*/  @!P2 LDG.E R7, desc[UR8][R2.64] ;  /* 0x000000080207a981 */ /* 0x008ea8000c1e1900 */
[----:B------:R0:W3:Y:S01]  /*00d0*/  @!P3 LDG.E R9, desc[UR8][R2.64+0x4] ;  /* 0x000004080209b981 */ /* 0x0000e2000c1e1900 */
[----:B------:R-:W-:Y:S01]  /*00e0*/  UMOV UR4, 0x400 ;  /* 0x0000040000047882 */ /* 0x000fe20000000000 */
[----:B------:R-:W-:Y:S01]  /*00f0*/  ISETP.NE.AND P0, PT, R10, RZ, PT ;  /* 0x000000ff0a00720c */ /* 0x000fe20003f05270 */
[----:B----4-:R-:W-:Y:S01]  /*0100*/  ULEA UR4, UR5, UR4, 0x18 ;  /* 0x0000000405047291 */ /* 0x010fe2000f8ec0ff */
[----:B-----5:R-:W-:Y:S01]  /*0110*/  ISETP.GE.AND P1, PT, R8, 0x2, PT ;  /* 0x000000020800780c */ /* 0x020fe20003f26270 */
[----:B------:R-:W-:-:S04]  /*0120*/  USHF.R.S32.HI UR5, URZ, 0x1, UR6 ;  /* 0x00000001ff057899 */ /* 0x000fc80008011406 */
[----:B------:R-:W-:Y:S01]  /*0130*/  LEA R0, R10, UR4, 0x3 ;  /* 0x000000040a007c11 */ /* 0x000fe2000f8e18ff */
[----:B------:R-:W-:Y:S01]  /*0140*/  UISETP.GE.AND UP0, UPT, UR5, 0x1, UPT ;  /* 0x000000010500788c */ /* 0x000fe2000bf06270 */
[----:B0-----:R-:W-:-:S03]  /*0150*/  IMAD.MOV.U32 R3, RZ, RZ, 0x1 ;  /* 0x00000001ff037424 */ /* 0x001fc600078e00ff */
[----:B--2---:R0:W-:Y:S04]  /*0160*/  @!P2 STS [R0], R7 ;  /* 0x000000070000a388 */ /* 0x0041e80000000800 */
[----:B---3--:R0:W-:Y:S04]  /*0170*/  @!P3 STS [R0+0x4], R9 ;  /* 0x000004090000b388 */ /* 0x0081e80000000800 */
[----:B------:R0:W-:Y:S04]  /*0180*/  @P2 STS [R0], RZ ;  /* 0x000000ff00002388 */ /* 0x0001e80000000800 */
[----:B------:R0:W-:Y:S01]  /*0190*/  @P3 STS [R0+0x4], RZ ;  /* 0x000004ff00003388 */ /* 0x0001e20000000800 */
[----:B------:R-:W-:Y:S05]  /*01a0*/  BRA.U !UP0, `(.L_x_0) ;  /* 0x00000001083c7547 */ /* 0x000fea000b800000 */
[----:B------:R-:W-:-:S07]  /*01b0*/  IMAD.MOV.U32 R3, RZ, RZ, 0x1 ;  /* 0x00000001ff037424 */ /* 0x000fce00078e00ff */
.L_x_1:
[----:B------:R-:W-:Y:S01]  /*01c0*/  BAR.SYNC.DEFER_BLOCKING 0x0 ;  /* 0x0000000000007b1d */ /* 0x000fe20000010000 */
[----:B------:R-:W-:Y:S01]  /*01d0*/  ISETP.GE.AND P2, PT, R10, UR5, PT ;  /* 0x000000050a007c0c */ /* 0x000fe2000bf46270 */
[----:B------:R-:W-:Y:S02]  /*01e0*/  UISETP.GT.U32.AND UP0, UPT, UR5, 0x1, UPT ;  /* 0x000000010500788c */ /* 0x000fe4000bf04070 */
[----:B------:R-:W-:-:S07]  /*01f0*/  USHF.R.U32.HI UR6, URZ, 0x1, UR5 ;  /* 0x00000001ff067899 */ /* 0x000fce0008011605 */
[----:B------:R-:W-:-:S03]  /*0200*/  UMOV UR5, UR6 ;  /* 0x0000000600057c82 */ /* 0x000fc60008000000 */
[----:B------:R-:W-:-:S05]  /*0210*/  @!P2 IMAD R2, R4, R3, RZ ;  /* 0x000000030402a224 */ /* 0x000fca00078e02ff */
[----:B------:R-:W-:-:S05]  /*0220*/  @!P2 LEA R2, R2, UR4, 0x2 ;  /* 0x000000040202ac11 */ /* 0x000fca000f8e10ff */
[C---:B-1----:R-:W-:Y:S02]  /*0230*/  @!P2 IMAD R6, R3.reuse, 0x4, R2 ;  /* 0x000000040306a824 */ /* 0x042fe400078e0202 */
[----:B------:R-:W-:Y:S01]  /*0240*/  @!P2 LDS R2, [R2+-0x4] ;  /* 0xfffffc000202a984 */ /* 0x000fe20000000800 */
[----:B------:R-:W-:-:S03]  /*0250*/  IMAD.SHL.U32 R3, R3, 0x2, RZ ;  /* 0x0000000203037824 */ /* 0x000fc600078e00ff */
[----:B0-----:R-:W0:Y:S02]  /*0260*/  @!P2 LDS R7, [R6+-0x4] ;  /* 0xfffffc000607a984 */ /* 0x001e240000000800 */
[----:B0-----:R-:W-:-:S05]  /*0270*/  @!P2 IMAD.IADD R7, R2, 0x1, R7 ;  /* 0x000000010207a824 */ /* 0x001fca00078e0207 */
[----:B------:R1:W-:Y:S01]  /*0280*/  @!P2 STS [R6+-0x4], R7 ;  /* 0xfffffc070600a388 */ /* 0x0003e20000000800 */
[----:B------:R-:W-:Y:S05]  /*0290*/  BRA.U UP0, `(.L_x_1) ;  /* 0xfffffffd00c87547 */ /* 0x000fea000b83ffff */
.L_x_0:
[----:B------:R-:W-:-:S05]  /*02a0*/  @!P0 LEA R2, R8, UR4, 0x2 ;  /* 0x0000000408028c11 */ /* 0x000fca000f8e10ff */
[----:B------:R2:W-:Y:S01]  /*02b0*/  @!P0 STS [R2+-0x4], RZ ;  /* 0xfffffcff02008388 */ /* 0x0005e20000000800 */
[----:B------:R-:W-:Y:S05]  /*02c0*/  @!P1 BRA `(.L_x_2) ;  /* 0x0000000000409947 */ /* 0x000fea0003800000 */
[----:B------:R-:W3:Y:S01]  /*02d0*/  LDC R8, c[0x0][0x390] ;  /* 0x0000e400ff087b82 */ /* 0x000ee20000000800 */
[----:B------:R-:W-:-:S05]  /*02e0*/  UMOV UR5, 0x1 ;  /* 0x0000000100057882 */ /* 0x000fca0000000000 */
.L_x_3:
[----:B------:R-:W-:Y:S01]  /*02f0*/  BAR.SYNC.DEFER_BLOCKING 0x0 ;  /* 0x0000000000007b1d */ /* 0x000fe20000010000 */
[----:B------:R-:W-:Y:S01]  /*0300*/  ISETP.GE.AND P0, PT, R10, UR5, PT ;  /* 0x000000050a007c0c */ /* 0x000fe2000bf06270 */
[----:B------:R-:W-:Y:S01]  /*0310*/  USHF.L.U32 UR5, UR5, 0x1, URZ ;  /* 0x0000000105057899 */ /* 0x000fe200080006ff */
[----:B------:R-:W-:-:S11]  /*0320*/  SHF.R.S32.HI R3, RZ, 0x1, R3 ;  /* 0x00000001ff037819 */ /* 0x000fd60000011403 */
[----:B--2---:R-:W-:-:S05]  /*0330*/  @!P0 IMAD R2, R4, R3, RZ ;  /* 0x0000000304028224 */ /* 0x004fca00078e02ff */
[----:B------:R-:W-:-:S05]  /*0340*/  @!P0 LEA R2, R2, UR4, 0x2 ;  /* 0x0000000402028c11 */ /* 0x000fca000f8e10ff */
[----:B01----:R-:W-:Y:S01]  /*0350*/  @!P0 IMAD R7, R3, 0x4, R2 ;  /* 0x0000000403078824 */ /* 0x003fe200078e0202 */
[----:B------:R-:W-:Y:S04]  /*0360*/  @!P0 LDS R6, [R2+-0x4] ;  /* 0xfffffc0002068984 */ /* 0x000fe80000000800 */
[----:B------:R-:W0:Y:S02]  /*0370*/  @!P0 LDS R9, [R7+-0x4] ;  /* 0xfffffc0007098984 */ /* 0x000e240000000800 */
[----:B0-----:R-:W-:Y:S02]  /*0380*/  @!P0 IMAD.IADD R6, R6, 0x1, R9 ;  /* 0x0000000106068824 */ /* 0x001fe400078e0209 */
[----:B------:R4:W-:Y:S04]  /*0390*/  @!P0 STS [R2+-0x4], R9 ;  /* 0xfffffc0902008388 */ /* 0x0009e80000000800 */
[----:B------:R4:W-:Y:S01]  /*03a0*/  @!P0 STS [R7+-0x4], R6 ;  /* 0xfffffc0607008388 */ /* 0x0009e20000000800 */
[----:B---3--:R-:W-:-:S13]  /*03b0*/  ISETP.LE.AND P0, PT, R8, UR5, PT ;  /* 0x0000000508007c0c */ /* 0x008fda000bf03270 */
[----:B----4-:R-:W-:Y:S05]  /*03c0*/  @!P0 BRA `(.L_x_3) ;  /* 0xfffffffc00c88947 */ /* 0x010fea000383ffff */
.L_x_2:
[----:B------:R-:W-:Y:S01]  /*03d0*/  BAR.SYNC.DEFER_BLOCKING 0x0 ;  /* 0x0000000000007b1d */ /* 0x000fe20000010000 */
[-C--:B------:R-:W-:Y:S02]  /*03e0*/  ISETP.GE.AND P0, PT, R5, R8.reuse, PT ;  /* 0x000000080500720c */ /* 0x080fe40003f06270 */
[----:B------:R-:W-:-:S05]  /*03f0*/  ISETP.GE.AND P1, PT, R4, R8, PT ;  /* 0x000000080400720c */ /* 0x000fca0003f26270 */
[----:B--2---:R-:W2:Y:S06]  /*0400*/  LDC.64 R2, c[0x0][0x380] ;  /* 0x0000e000ff027b82 */ /* 0x004eac0000000a00 */
[----:B01----:R-:W0:Y:S01]  /*0410*/  @!P0 LDS R7, [R0] ;  /* 0x0000000000078984 */ /* 0x003e220000000800 */
[----:B--2---:R-:W-:-:S05]  /*0420*/  IMAD.WIDE.U32 R2, R5, 0x4, R2 ;  /* 0x0000000405027825 */ /* 0x004fca00078e0002 */
[----:B0-----:R0:W-:Y:S01]  /*0430*/  @!P0 STG.E desc[UR8][R2.64], R7 ;  /* 0x0000000702008986 */ /* 0x0011e2000c101908 */
[----:B------:R-:W-:Y:S05]  /*0440*/  @P1 EXIT ;  /* 0x000000000000194d */ /* 0x000fea0003800000 */
[----:B------:R-:W1:Y:S04]  /*0450*/  LDS R5, [R0+0x4] ;  /* 0x0000040000057984 */ /* 0x000e680000000800 */
[----:B-1----:R-:W-:Y:S01]  /*0460*/  STG.E desc[UR8][R2.64+0x4], R5 ;  /* 0x0000040502007986 */ /* 0x002fe2000c101908 */
[----:B------:R-:W-:Y:S05]  /*0470*/  EXIT ;  /* 0x000000000000794d */ /* 0x000fea0003800000 */
.L_x_4:
[----:B------:R-:W-:-:S00]  /*0480*/  BRA `(.L_x_4) ;  /* 0xfffffffc00fc7947 */ /* 0x000fc0000383ffff */
[----:B------:R-:W-:-:S00]  /*0490*/  NOP ;  /* 0x0000000000007918 */ /* 0x000fc00000000000 */
        /* <DEDUP_REMOVED lines=14> */
.L_x_16:


//--------------------- .text._Z17naive_scan_kernelPiPKii --------------------------
	.section	.text._Z17naive_scan_kernelPiPKii,"ax",@progbits
	.align	128
        .global         _Z17naive_scan_kernelPiPKii
        .type           _Z17naive_scan_kernelPiPKii,@function
        .size           _Z17naive_scan_kernelPiPKii,(.L_x_17 - _Z17naive_scan_kernelPiPKii)
        .other          _Z17naive_scan_kernelPiPKii,@"STO_CUDA_ENTRY STV_DEFAULT"
_Z17naive_scan_kernelPiPKii:
.text._Z17naive_scan_kernelPiPKii:
[----:B------:R-:W-:Y:S01]  /*0000*/  LDC R1, c[0x0][0x37c] ;  /* 0x0000df00ff017b82 */ /* 0x000fe20000000800 */
[----:B------:R-:W0:Y:S07]  /*0010*/  S2R R2, SR_TID.X ;  /* 0x0000000000027919 */ /* 0x000e2e0000002100 */
[----:B------:R-:W0:Y:S01]  /*0020*/  S2UR UR4, SR_CTAID.X ;  /* 0x00000000000479c3 */ /* 0x000e220000002500 */
[----:B------:R-:W1:Y:S07]  /*0030*/  LDCU UR5, c[0x0][0x390] ;  /* 0x00007200ff0577ac */ /* 0x000e6e0008000800 */
[----:B------:R-:W0:Y:S02]  /*0040*/  LDC R3, c[0x0][0x360] ;  /* 0x0000d800ff037b82 */ /* 0x000e240000000800 */
[----:B0-----:R-:W-:-:S05]  /*0050*/  IMAD R2, R3, UR4, R2 ;  /* 0x0000000403027c24 */ /* 0x001fca000f8e0202 */
[----:B-1----:R-:W-:-:S13]  /*0060*/  ISETP.GE.AND P0, PT, R2, UR5, PT ;  /* 0x0000000502007c0c */ /* 0x002fda000bf06270 */
[----:B------:R-:W-:Y:S05]  /*0070*/  @P0 EXIT ;  /* 0x000000000000094d */ /* 0x000fea0003800000 */
[----:B------:R-:W-:Y:S01]  /*0080*/  ISETP.GE.AND P0, PT, R2, 0x1, PT ;  /* 0x000000010200780c */ /* 0x000fe20003f06270 */
[----:B------:R-:W0:Y:S01]  /*0090*/  LDCU.64 UR6, c[0x0][0x358] ;  /* 0x00006b00ff0677ac */ /* 0x000e220008000a00 */
[----:B------:R-:W-:Y:S01]  /*00a0*/  BSSY.RECONVERGENT B0, `(.L_x_5) ;  /* 0x0000062000007945 */ /* 0x000fe20003800200 */
[----:B------:R-:W-:-:S10]  /*00b0*/  IMAD.MOV.U32 R0, RZ, RZ, RZ ;  /* 0x000000ffff007224 */ /* 0x000fd400078e00ff */
[----:B------:R-:W-:Y:S05]  /*00c0*/  @!P0 BRA `(.L_x_6) ;  /* 0x00000004007c8947 */ /* 0x000fea0003800000 */
[C---:B------:R-:W-:Y:S01]  /*00d0*/  ISETP.GE.U32.AND P1, PT, R2.reuse, 0x10, PT ;  /* 0x000000100200780c */ /* 0x040fe20003f26070 */
[----:B------:R-:W-:Y:S01]  /*00e0*/  BSSY.RECONVERGENT B1, `(.L_x_7) ;  /* 0x000002c000017945 */ /* 0x000fe20003800200 */
[----:B------:R-:W-:Y:S01]  /*00f0*/  LOP3.LUT R23, R2, 0xf, RZ, 0xc0, !PT ;  /* 0x0000000f02177812 */ /* 0x000fe200078ec0ff */
[----:B------:R-:W-:Y:S02]  /*0100*/  IMAD.MOV.U32 R3, RZ, RZ, RZ ;  /* 0x000000ffff037224 */ /* 0x000fe400078e00ff */
[----:B------:R-:W-:Y:S01]  /*0110*/  IMAD.MOV.U32 R0, RZ, RZ, RZ ;  /* 0x000000ffff007224 */ /* 0x000fe200078e00ff */
[----:B------:R-:W-:-:S07]  /*0120*/  ISETP.NE.AND P0, PT, R23, RZ, PT ;  /* 0x000000ff1700720c */ /* 0x000fce0003f05270 */
[----:B------:R-:W-:Y:S06]  /*0130*/  @!P1 BRA `(.L_x_8) ;  /* 0x0000000000989947 */ /* 0x000fec0003800000 */
[----:B------:R-:W1:Y:S01]  /*0140*/  LDCU.64 UR4, c[0x0][0x388] ;  /* 0x00007100ff0477ac */ /* 0x000e620008000a00 */
[----:B------:R-:W-:Y:S01]  /*0150*/  LOP3.LUT R3, R2, 0x7ffffff0, RZ, 0xc0, !PT ;  /* 0x7ffffff002037812 */ /* 0x000fe200078ec0ff */
[----:B------:R-:W-:-:S04]  /*0160*/  IMAD.MOV.U32 R0, RZ, RZ, RZ ;  /* 0x000000ffff007224 */ /* 0x000fc800078e00ff */
[----:B------:R-:W-:Y:S01]  /*0170*/  IMAD.MOV R6, RZ, RZ, -R3 ;  /* 0x000000ffff067224 */ /* 0x000fe200078e0a03 */
[----:B-1----:R-:W-:-:S04]  /*0180*/  UIADD3 UR4, UP0, UPT, UR4, 0x20, URZ ;  /* 0x0000002004047890 */ /* 0x002fc8000ff1e0ff */
[----:B------:R-:W-:Y:S02]  /*0190*/  UIADD3.X UR5, UPT, UPT, URZ, UR5, URZ, UP0, !UPT ;  /* 0x00000005ff057290 */ /* 0x000fe400087fe4ff */
[----:B------:R-:W-:-:S04]  /*01a0*/  IMAD.U32 R12, RZ, RZ, UR4 ;  /* 0x00000004ff0c7e24 */ /* 0x000fc8000f8e00ff */
[----:B------:R-:W-:-:S07]  /*01b0*/  IMAD.U32 R5, RZ, RZ, UR5 ;  /* 0x00000005ff057e24 */ /* 0x000fce000f8e00ff */
.L_x_9:
[----:B------:R-:W-:-:S05]  /*01c0*/  IMAD.MOV.U32 R4, RZ, RZ, R12 ;  /* 0x000000ffff047224 */ /* 0x000fca00078e000c */
[----:B0-----:R-:W2:Y:S04]  /*01d0*/  LDG.E R11, desc[UR6][R4.64+-0x20] ;  /* 0xffffe006040b7981 */ /* 0x001ea8000c1e1900 */
[----:B------:R-:W2:Y:S04]  /*01e0*/  LDG.E R12, desc[UR6][R4.64+-0x1c] ;  /* 0xffffe406040c7981 */ /* 0x000ea8000c1e1900 */
[----:B------:R-:W3:Y:S04]  /*01f0*/  LDG.E R14, desc[UR6][R4.64+-0x18] ;  /* 0xffffe806040e7981 */ /* 0x000ee8000c1e1900 */
[----:B------:R-:W3:Y:S04]  /*0200*/  LDG.E R13, desc[UR6][R4.64+-0x14] ;  /* 0xffffec06040d7981 */ /* 0x000ee8000c1e1900 */
[----:B------:R-:W4:Y:S04]  /*0210*/  LDG.E R16, desc[UR6][R4.64+-0x10] ;  /* 0xfffff00604107981 */ /* 0x000f28000c1e1900 */
[----:B------:R-:W4:Y:S04]  /*0220*/  LDG.E R15, desc[UR6][R4.64+-0xc] ;  /* 0xfffff406040f7981 */ /* 0x000f28000c1e1900 */
[----:B------:R-:W5:Y:S04]  /*0230*/  LDG.E R18, desc[UR6][R4.64+-0x8] ;  /* 0xfffff80604127981 */ /* 0x000f68000c1e1900 */
        /* <DEDUP_REMOVED lines=8> */
[----:B------:R0:W5:Y:S01]  /*02c0*/  LDG.E R7, desc[UR6][R4.64+0x1c] ;  /* 0x00001c0604077981 */ /* 0x000162000c1e1900 */
[----:B------:R-:W-:-:S05]  /*02d0*/  VIADD R6, R6, 0x10 ;  /* 0x0000001006067836 */ /* 0x000fca0000000000 */
[----:B------:R-:W-:Y:S02]  /*02e0*/  ISETP.NE.AND P1, PT, R6, RZ, PT ;  /* 0x000000ff0600720c */ /* 0x000fe40003f25270 */
[----:B--2---:R-:W-:Y:S02]  /*02f0*/  IADD3 R11, PT, PT, R12, R11, R0 ;  /* 0x0000000b0c0b7210 */ /* 0x004fe40007ffe000 */
[----:B------:R-:W-:-:S05]  /*0300*/  IADD3 R12, P2, PT, R4, 0x40, RZ ;  /* 0x00000040040c7810 */ /* 0x000fca0007f5e0ff */
[----:B0-----:R-:W-:Y:S01]  /*0310*/  IMAD.X R5, RZ, RZ, R5, P2 ;  /* 0x000000ffff057224 */ /* 0x001fe200010e0605 */
[----:B---3--:R-:W-:-:S04]  /*0320*/  IADD3 R11, PT, PT, R13, R14, R11 ;  /* 0x0000000e0d0b7210 */ /* 0x008fc80007ffe00b */
[----:B----4-:R-:W-:-:S04]  /*0330*/  IADD3 R11, PT, PT, R15, R16, R11 ;  /* 0x000000100f0b7210 */ /* 0x010fc80007ffe00b */
[----:B-----5:R-:W-:-:S04]  /*0340*/  IADD3 R11, PT, PT, R17, R18, R11 ;  /* 0x00000012110b7210 */ /* 0x020fc80007ffe00b */
[----:B------:R-:W-:-:S04]  /*0350*/  IADD3 R11, PT, PT, R19, R20, R11 ;  /* 0x00000014130b7210 */ /* 0x000fc80007ffe00b */
[----:B------:R-:W-:-:S04]  /*0360*/  IADD3 R11, PT, PT, R21, R22, R11 ;  /* 0x00000016150b7210 */ /* 0x000fc80007ffe00b */
[----:B------:R-:W-:-:S04]  /*0370*/  IADD3 R9, PT, PT, R10, R9, R11 ;  /* 0x000000090a097210 */ /* 0x000fc80007ffe00b */
[----:B------:R-:W-:Y:S01]  /*0380*/  IADD3 R0, PT, PT, R7, R8, R9 ;  /* 0x0000000807007210 */ /* 0x000fe20007ffe009 */
[----:B------:R-:W-:Y:S06]  /*0390*/  @P1 BRA `(.L_x_9) ;  /* 0xfffffffc00881947 */ /* 0x000fec000383ffff */
.L_x_8:
[----:B0-----:R-:W-:Y:S05]  /*03a0*/  BSYNC.RECONVERGENT B1 ;  /* 0x0000000000017941 */ /* 0x001fea0003800200 */
.L_x_7:
[----:B------:R-:W-:Y:S05]  /*03b0*/  @!P0 BRA `(.L_x_6) ;  /* 0x0000000000c08947 */ /* 0x000fea0003800000 */
[----:B------:R-:W-:Y:S01]  /*03c0*/  ISETP.GE.U32.AND P0, PT, R23, 0x8, PT ;  /* 0x000000081700780c */ /* 0x000fe20003f06070 */
[----:B------:R-:W-:Y:S01]  /*03d0*/  BSSY.RECONVERGENT B1, `(.L_x_10) ;  /* 0x0000013000017945 */ /* 0x000fe20003800200 */
[----:B------:R-:W-:-:S04]  /*03e0*/  LOP3.LUT R14, R2, 0x7, RZ, 0xc0, !PT ;  /* 0x00000007020e7812 */ /* 0x000fc800078ec0ff */
[----:B------:R-:W-:-:S07]  /*03f0*/  ISETP.NE.AND P1, PT, R14, RZ, PT ;  /* 0x000000ff0e00720c */ /* 0x000fce0003f25270 */
[----:B------:R-:W-:Y:S06]  /*0400*/  @!P0 BRA `(.L_x_11) ;  /* 0x00000000003c8947 */ /* 0x000fec0003800000 */
[----:B------:R-:W0:Y:S02]  /*0410*/  LDC.64 R4, c[0x0][0x388] ;  /* 0x0000e200ff047b82 */ /* 0x000e240000000a00 */
[----:B0-----:R-:W-:-:S05]  /*0420*/  IMAD.WIDE.U32 R4, R3, 0x4, R4 ;  /* 0x0000000403047825 */ /* 0x001fca00078e0004 */
[----:B------:R-:W2:Y:S04]  /*0430*/  LDG.E R7, desc[UR6][R4.64] ;  /* 0x0000000604077981 */ /* 0x000ea8000c1e1900 */
[----:B------:R-:W2:Y:S04]  /*0440*/  LDG.E R6, desc[UR6][R4.64+0x4] ;  /* 0x0000040604067981 */ /* 0x000ea8000c1e1900 */
[----:B------:R-:W3:Y:S04]  /*0450*/  LDG.E R9, desc[UR6][R4.64+0x8] ;  /* 0x0000080604097981 */ /* 0x000ee8000c1e1900 */
[----:B------:R-:W3:Y:S04]  /*0460*/  LDG.E R8, desc[UR6][R4.64+0xc] ;  /* 0x00000c0604087981 */ /* 0x000ee8000c1e1900 */
[----:B------:R-:W4:Y:S04]  /*0470*/  LDG.E R11, desc[UR6][R4.64+0x10] ;  /* 0x00001006040b7981 */ /* 0x000f28000c1e1900 */
[----:B------:R-:W4:Y:S04]  /*0480*/  LDG.E R10, desc[UR6][R4.64+0x14] ;  /* 0x00001406040a7981 */ /* 0x000f28000c1e1900 */
[----:B------:R-:W5:Y:S04]  /*0490*/  LDG.E R13, desc[UR6][R4.64+0x18] ;  /* 0x00001806040d7981 */ /* 0x000f68000c1e1900 */
[----:B------:R-:W5:Y:S01]  /*04a0*/  LDG.E R12, desc[UR6][R4.64+0x1c] ;  /* 0x00001c06040c7981 */ /* 0x000f62000c1e1900 */
[----:B------:R-:W-:Y:S01]  /*04b0*/  VIADD R3, R3, 0x8 ;  /* 0x0000000803037836 */ /* 0x000fe20000000000 */
[----:B--2---:R-:W-:-:S04]  /*04c0*/  IADD3 R6, PT, PT, R6, R7, R0 ;  /* 0x0000000706067210 */ /* 0x004fc80007ffe000 */
[----:B---3--:R-:W-:-:S04]  /*04d0*/  IADD3 R6, PT, PT, R8, R9, R6 ;  /* 0x0000000908067210 */ /* 0x008fc80007ffe006 */
[----:B----4-:R-:W-:-:S04]  /*04e0*/  IADD3 R6, PT, PT, R10, R11, R6 ;  /* 0x0000000b0a067210 */ /* 0x010fc80007ffe006 */
[----:B-----5:R-:W-:-:S07]  /*04f0*/  IADD3 R0, PT, PT, R12, R13, R6 ;  /* 0x0000000d0c007210 */ /* 0x020fce0007ffe006 */
.L_x_11:
[----:B------:R-:W-:Y:S05]  /*0500*/  BSYNC.RECONVERGENT B1 ;  /* 0x0000000000017941 */ /* 0x000fea0003800200 */
.L_x_10:
        /* <DEDUP_REMOVED lines=11> */
[----:B------:R-:W3:Y:S01]  /*05c0*/  LDG.E R10, desc[UR6][R4.64+0xc] ;  /* 0x00000c06040a7981 */ /* 0x000ee2000c1e1900 */
[----:B------:R-:W-:Y:S01]  /*05d0*/  VIADD R3, R3, 0x4 ;  /* 0x0000000403037836 */ /* 0x000fe20000000000 */
[----:B--2---:R-:W-:-:S04]  /*05e0*/  IADD3 R0, PT, PT, R8, R7, R0 ;  /* 0x0000000708007210 */ /* 0x004fc80007ffe000 */
[----:B---3--:R-:W-:-:S07]  /*05f0*/  IADD3 R0, PT, PT, R10, R9, R0 ;  /* 0x000000090a007210 */ /* 0x008fce0007ffe000 */
.L_x_13:
[----:B------:R-:W-:Y:S05]  /*0600*/  BSYNC.RECONVERGENT B1 ;  /* 0x0000000000017941 */ /* 0x000fea0003800200 */
.L_x_12:
[----:B------:R-:W-:Y:S05]  /*0610*/  @!P1 BRA `(.L_x_6) ;  /* 0x0000000000289947 */ /* 0x000fea0003800000 */
[----:B------:R-:W0:Y:S01]  /*0620*/  LDC.64 R4, c[0x0][0x388] ;  /* 0x0000e200ff047b82 */ /* 0x000e220000000a00 */
[----:B------:R-:W-:Y:S02]  /*0630*/  IMAD.MOV R6, RZ, RZ, -R6 ;  /* 0x000000ffff067224 */ /* 0x000fe400078e0a06 */
[----:B0-----:R-:W-:-:S07]  /*0640*/  IMAD.WIDE.U32 R4, R3, 0x4, R4 ;  /* 0x0000000403047825 */ /* 0x001fce00078e0004 */
.L_x_14:
[----:B------:R0:W2:Y:S01]  /*0650*/  LDG.E R3, desc[UR6][R4.64] ;  /* 0x0000000604037981 */ /* 0x0000a2000c1e1900 */
[----:B------:R-:W-:-:S05]  /*0660*/  VIADD R6, R6, 0x1 ;  /* 0x0000000106067836 */ /* 0x000fca0000000000 */
[----:B------:R-:W-:Y:S02]  /*0670*/  ISETP.NE.AND P0, PT, R6, RZ, PT ;  /* 0x000000ff0600720c */ /* 0x000fe40003f05270 */
[----:B0-----:R-:W-:-:S05]  /*0680*/  IADD3 R4, P1, PT, R4, 0x4, RZ ;  /* 0x0000000404047810 */ /* 0x001fca0007f3e0ff */
[----:B------:R-:W-:Y:S02]  /*0690*/  IMAD.X R5, RZ, RZ, R5, P1 ;  /* 0x000000ffff057224 */ /* 0x000fe400008e0605 */
[----:B--2---:R-:W-:-:S04]  /*06a0*/  IMAD.IADD R0, R3, 0x1, R0 ;  /* 0x0000000103007824 */ /* 0x004fc800078e0200 */
[----:B------:R-:W-:Y:S05]  /*06b0*/  @P0 BRA `(.L_x_14) ;  /* 0xfffffffc00e40947 */ /* 0x000fea000383ffff */
.L_x_6:
[----:B0-----:R-:W-:Y:S05]  /*06c0*/  BSYNC.RECONVERGENT B0 ;  /* 0x0000000000007941 */ /* 0x001fea0003800200 */
.L_x_5:
[----:B------:R-:W0:Y:S02]  /*06d0*/  LDC.64 R4, c[0x0][0x380] ;  /* 0x0000e000ff047b82 */ /* 0x000e240000000a00 */
[----:B0-----:R-:W-:-:S05]  /*06e0*/  IMAD.WIDE R2, R2, 0x4, R4 ;  /* 0x0000000402027825 */ /* 0x001fca00078e0204 */
[----:B------:R-:W-:Y:S01]  /*06f0*/  STG.E desc[UR6][R2.64], R0 ;  /* 0x0000000002007986 */ /* 0x000fe2000c101906 */
[----:B------:R-:W-:Y:S05]  /*0700*/  EXIT ;  /* 0x000000000000794d */ /* 0x000fea0003800000 */
.L_x_15:
        /* <DEDUP_REMOVED lines=15> */
.L_x_17:


//--------------------- .nv.shared._Z20blelloch_scan_kernelPiPKii --------------------------
	.section	.nv.shared._Z20blelloch_scan_kernelPiPKii,"aw",@nobits
	.sectionflags	@""
	.align	16
	.zero		1024


//--------------------- .nv.shared.reserved.0     --------------------------
	.section	.nv.shared.reserved.0,"aw",@nobits
	.weak		__nv_reservedSMEM_offset_0_alias
	.size		__nv_reservedSMEM_offset_0_alias, 0, 64
	.other		__nv_reservedSMEM_offset_0_alias,@"STO_CUDA_RESERVED_SHARED STV_DEFAULT"
__nv_reservedSMEM_offset_0_alias:
	.zero		0
	.zero		64


//--------------------- .nv.shared._Z17naive_scan_kernelPiPKii --------------------------
	.section	.nv.shared._Z17naive_scan_kernelPiPKii,"aw",@nobits
	.sectionflags	@""
	.align	16
	.zero		1024


//--------------------- .nv.constant0._Z20blelloch_scan_kernelPiPKii --------------------------
	.section	.nv.constant0._Z20blelloch_scan_kernelPiPKii,"a",@progbits
	.sectionflags	@""
	.align	4
.nv.constant0._Z20blelloch_scan_kernelPiPKii:
	.zero		916


//--------------------- .nv.constant0._Z17naive_scan_kernelPiPKii --------------------------
	.section	.nv.constant0._Z17naive_scan_kernelPiPKii,"a",@progbits
	.sectionflags	@""
	.align	4
.nv.constant0._Z17naive_scan_kernelPiPKii:
	.zero		916


//--------------------- SYMBOLS --------------------------

	.type		.nv.reservedSmem.offset0,@object
	.size		.nv.reservedSmem.offset0,0x4
	.type		.nv.reservedSmem.cap,@object
	.size		.nv.reservedSmem.cap,0x4
